//
// Generated by NVIDIA NVVM Compiler
//
// Compiler Build ID: CL-36424714
// Cuda compilation tools, release 13.0, V13.0.88
// Based on NVVM 20.0.0
//

.version 9.0
.target sm_100
.address_size 64

	// .globl	_Z14vector_add_gpuPfS_S_i

.visible .entry _Z14vector_add_gpuPfS_S_i(
	.param .u64 .ptr .align 1 _Z14vector_add_gpuPfS_S_i_param_0,
	.param .u64 .ptr .align 1 _Z14vector_add_gpuPfS_S_i_param_1,
	.param .u64 .ptr .align 1 _Z14vector_add_gpuPfS_S_i_param_2,
	.param .u32 _Z14vector_add_gpuPfS_S_i_param_3
)
{
	.reg .pred 	%p<2>;
	.reg .b32 	%r<6>;
	.reg .b32 	%f<4>;
	.reg .b64 	%rd<11>;

	ld.param.u64 	%rd1, [_Z14vector_add_gpuPfS_S_i_param_0];
	ld.param.u64 	%rd2, [_Z14vector_add_gpuPfS_S_i_param_1];
	ld.param.u64 	%rd3, [_Z14vector_add_gpuPfS_S_i_param_2];
	ld.param.u32 	%r2, [_Z14vector_add_gpuPfS_S_i_param_3];
	mov.u32 	%r3, %ntid.x;
	mov.u32 	%r4, %ctaid.x;
	mov.u32 	%r5, %tid.x;
	mad.lo.s32 	%r1, %r3, %r4, %r5;
	setp.ge.s32 	%p1, %r1, %r2;
	@%p1 bra 	$L__BB0_2;
	cvta.to.global.u64 	%rd4, %rd1;
	cvta.to.global.u64 	%rd5, %rd2;
	cvta.to.global.u64 	%rd6, %rd3;
	mul.wide.s32 	%rd7, %r1, 4;
	add.s64 	%rd8, %rd4, %rd7;
	ld.global.f32 	%f1, [%rd8];
	add.s64 	%rd9, %rd5, %rd7;
	ld.global.f32 	%f2, [%rd9];
	add.f32 	%f3, %f1, %f2;
	add.s64 	%rd10, %rd6, %rd7;
	st.global.f32 	[%rd10], %f3;
$L__BB0_2:
	ret;

}


// ===== COMPILED SASS (sm_100) =====

	.target	sm_100

	.elftype	@"ET_EXEC"


//--------------------- .note.nv.tkinfo           --------------------------
	.section	.note.nv.tkinfo,"",@"SHT_NOTE"
	.sectionflags	@"SHF_NOTE_NV_TKINFO"
	.tkinfo
        /*0018*/ 	.word	0x00000002
        /*0030*/ 	.string	""
        /*0030*/ 	.string	"ptxas"
        /*0030*/ 	.string	"Cuda compilation tools, release 13.0, V13.0.88"
        /*0030*/ 	.string	"Build cuda_13.0.r13.0/compiler.36424714_0"
        /*0030*/ 	.string	"-arch sm_100 -m 64 "



//--------------------- .note.nv.cuinfo           --------------------------
	.section	.note.nv.cuinfo,"",@"SHT_NOTE"
	.sectionflags	@"SHF_NOTE_NV_CUINFO"
        /*0018*/ 	.short	0x0002
        /*001a*/ 	.short	0x0064
        /*001c*/ 	.short	0x0082
	.zero		2


//--------------------- .nv.info                  --------------------------
	.section	.nv.info,"",@"SHT_CUDA_INFO"
	.align	4


	//----- nvinfo : EIATTR_REGCOUNT
	.align		4
        /*0000*/ 	.byte	0x04, 0x2f
        /*0002*/ 	.short	(.L_1 - .L_0)
	.align		4
.L_0:
        /*0004*/ 	.word	index@(_Z14vector_add_gpuPfS_S_i)
        /*0008*/ 	.word	0x0000000c


	//----- nvinfo : EIATTR_FRAME_SIZE
	.align		4
.L_1:
        /*000c*/ 	.byte	0x04, 0x11
        /*000e*/ 	.short	(.L_3 - .L_2)
	.align		4
.L_2:
        /*0010*/ 	.word	index@(_Z14vector_add_gpuPfS_S_i)
        /*0014*/ 	.word	0x00000000


	//----- nvinfo : EIATTR_MIN_STACK_SIZE
	.align		4
.L_3:
        /*0018*/ 	.byte	0x04, 0x12
        /*001a*/ 	.short	(.L_5 - .L_4)
	.align		4
.L_4:
        /*001c*/ 	.word	index@(_Z14vector_add_gpuPfS_S_i)
        /*0020*/ 	.word	0x00000000
.L_5:


//--------------------- .nv.compat                --------------------------
	.section	.nv.compat,"",@"SHT_CUDA_COMPAT_INFO"
	.align	4
        /*0000*/ 	.byte	0x02, 0x09, 0x00, 0x00, 0x02, 0x02, 0x01, 0x00, 0x02, 0x05, 0x05, 0x00, 0x03, 0x07, 0x01, 0x01
        /*0010*/ 	.byte	0x02, 0x03, 0x00, 0x00, 0x02, 0x06, 0x01, 0x00, 0x04, 0x0b, 0x08, 0x00, 0x09, 0x00, 0x00, 0x00
        /*0020*/ 	.byte	0x00, 0x00, 0x00, 0x00


//--------------------- .nv.info._Z14vector_add_gpuPfS_S_i --------------------------
	.section	.nv.info._Z14vector_add_gpuPfS_S_i,"",@"SHT_CUDA_INFO"
	.sectionflags	@""
	.align	4


	//----- nvinfo : EIATTR_CUDA_API_VERSION
	.align		4
        /*0000*/ 	.byte	0x04, 0x37
        /*0002*/ 	.short	(.L_7 - .L_6)
.L_6:
        /*0004*/ 	.word	0x00000082


	//----- nvinfo : EIATTR_KPARAM_INFO
	.align		4
.L_7:
        /*0008*/ 	.byte	0x04, 0x17
        /*000a*/ 	.short	(.L_9 - .L_8)
.L_8:
        /*000c*/ 	.word	0x00000000
        /*0010*/ 	.short	0x0003
        /*0012*/ 	.short	0x0018
        /*0014*/ 	.byte	0x00, 0xf0, 0x11, 0x00


	//----- nvinfo : EIATTR_KPARAM_INFO
	.align		4
.L_9:
        /*0018*/ 	.byte	0x04, 0x17
        /*001a*/ 	.short	(.L_11 - .L_10)
.L_10:
        /*001c*/ 	.word	0x00000000
        /*0020*/ 	.short	0x0002
        /*0022*/ 	.short	0x0010
        /*0024*/ 	.byte	0x00, 0xf5, 0x21, 0x00


	//----- nvinfo : EIATTR_KPARAM_INFO
	.align		4
.L_11:
        /*0028*/ 	.byte	0x04, 0x17
        /*002a*/ 	.short	(.L_13 - .L_12)
.L_12:
        /*002c*/ 	.word	0x00000000
        /*0030*/ 	.short	0x0001
        /*0032*/ 	.short	0x0008
        /*0034*/ 	.byte	0x00, 0xf5, 0x21, 0x00


	//----- nvinfo : EIATTR_KPARAM_INFO
	.align		4
.L_13:
        /*0038*/ 	.byte	0x04, 0x17
        /*003a*/ 	.short	(.L_15 - .L_14)
.L_14:
        /*003c*/ 	.word	0x00000000
        /*0040*/ 	.short	0x0000
        /*0042*/ 	.short	0x0000
        /*0044*/ 	.byte	0x00, 0xf5, 0x21, 0x00


	//----- nvinfo : EIATTR_SPARSE_MMA_MASK
	.align		4
.L_15:
        /*0048*/ 	.byte	0x03, 0x50
        /*004a*/ 	.short	0x0000


	//----- nvinfo : EIATTR_MAXREG_COUNT
	.align		4
        /*004c*/ 	.byte	0x03, 0x1b
        /*004e*/ 	.short	0x00ff


	//----- nvinfo : EIATTR_MERCURY_ISA_VERSION
	.align		4
        /*0050*/ 	.byte	0x03, 0x5f
        /*0052*/ 	.short	0x0101


	//----- nvinfo : EIATTR_VRC_CTA_INIT_COUNT
	.align		4
        /*0054*/ 	.byte	0x02, 0x4a
	.zero		1
	.zero		1


	//----- nvinfo : EIATTR_EXIT_INSTR_OFFSETS
	.align		4
        /*0058*/ 	.byte	0x04, 0x1c
        /*005a*/ 	.short	(.L_17 - .L_16)


	//   ....[0]....
.L_16:
        /*005c*/ 	.word	0x00000070


	//   ....[1]....
        /*0060*/ 	.word	0x00000130


	//----- nvinfo : EIATTR_CBANK_PARAM_SIZE
	.align		4
.L_17:
        /*0064*/ 	.byte	0x03, 0x19
        /*0066*/ 	.short	0x001c


	//----- nvinfo : EIATTR_PARAM_CBANK
	.align		4
        /*0068*/ 	.byte	0x04, 0x0a
        /*006a*/ 	.short	(.L_19 - .L_18)
	.align		4
.L_18:
        /*006c*/ 	.word	index@(.nv.constant0._Z14vector_add_gpuPfS_S_i)
        /*0070*/ 	.short	0x0380
        /*0072*/ 	.short	0x001c


	//----- nvinfo : EIATTR_SW_WAR
	.align		4
.L_19:
        /*0074*/ 	.byte	0x04, 0x36
        /*0076*/ 	.short	(.L_21 - .L_20)
.L_20:
        /*0078*/ 	.word	0x00000008
.L_21:


//--------------------- .nv.callgraph             --------------------------
	.section	.nv.callgraph,"",@"SHT_CUDA_CALLGRAPH"
	.align	4
	.sectionentsize	8
	.align		4
        /*0000*/ 	.word	0x00000000
	.align		4
        /*0004*/ 	.word	0xffffffff
	.align		4
        /*0008*/ 	.word	0x00000000
	.align		4
        /*000c*/ 	.word	0xfffffffe
	.align		4
        /*0010*/ 	.word	0x00000000
	.align		4
        /*0014*/ 	.word	0xfffffffd
	.align		4
        /*0018*/ 	.word	0x00000000
	.align		4
        /*001c*/ 	.word	0xfffffffc


//--------------------- .text._Z14vector_add_gpuPfS_S_i --------------------------
	.section	.text._Z14vector_add_gpuPfS_S_i,"ax",@progbits
	.align	128
        .global         _Z14vector_add_gpuPfS_S_i
        .type           _Z14vector_add_gpuPfS_S_i,@function
        .size           _Z14vector_add_gpuPfS_S_i,(.L_x_1 - _Z14vector_add_gpuPfS_S_i)
        .other          _Z14vector_add_gpuPfS_S_i,@"STO_CUDA_ENTRY STV_DEFAULT"
_Z14vector_add_gpuPfS_S_i:
.text._Z14vector_add_gpuPfS_S_i:
[----:B------:R-:W-:Y:S01]  /*0000*/  LDC R1, c[0x0][0x37c] ;  /* 0x0000df00ff017b82 */ /* 0x000fe20000000800 */
[----:B------:R-:W0:Y:S01]  /*0010*/  S2R R9, SR_CTAID.X ;  /* 0x0000000000097919 */ /* 0x000e220000002500 */
[----:B------:R-:W0:Y:S01]  /*0020*/  LDCU UR4, c[0x0][0x360] ;  /* 0x00006c00ff0477ac */ /* 0x000e220008000800 */
[----:B------:R-:W0:Y:S01]  /*0030*/  S2R R0, SR_TID.X ;  /* 0x0000000000007919 */ /* 0x000e220000002100 */
[----:B------:R-:W1:Y:S01]  /*0040*/  LDCU UR5, c[0x0][0x398] ;  /* 0x00007300ff0577ac */ /* 0x000e620008000800 */
[----:B0-----:R-:W-:-:S05]  /*0050*/  IMAD R9, R9, UR4, R0 ;  /* 0x0000000409097c24 */ /* 0x001fca000f8e0200 */
[----:B-1----:R-:W-:-:S13]  /*0060*/  ISETP.GE.AND P0, PT, R9, UR5, PT ;  /* 0x0000000509007c0c */ /* 0x002fda000bf06270 */
[----:B------:R-:W-:Y:S05]  /*0070*/  @P0 EXIT ;  /* 0x000000000000094d */ /* 0x000fea0003800000 */
[----:B------:R-:W0:Y:S01]  /*0080*/  LDC.64 R2, c[0x0][0x380] ;  /* 0x0000e000ff027b82 */ /* 0x000e220000000a00 */
[----:B------:R-:W1:Y:S07]  /*0090*/  LDCU.64 UR4, c[0x0][0x358] ;  /* 0x00006b00ff0477ac */ /* 0x000e6e0008000a00 */
[----:B------:R-:W2:Y:S08]  /*00a0*/  LDC.64 R4, c[0x0][0x388] ;  /* 0x0000e200ff047b82 */ /* 0x000eb00000000a00 */
[----:B------:R-:W3:Y:S01]  /*00b0*/  LDC.64 R6, c[0x0][0x390] ;  /* 0x0000e400ff067b82 */ /* 0x000ee20000000a00 */
[----:B0-----:R-:W-:-:S06]  /*00c0*/  IMAD.WIDE R2, R9, 0x4, R2 ;  /* 0x0000000409027825 */ /* 0x001fcc00078e0202 */
[----:B-1----:R-:W4:Y:S01]  /*00d0*/  LDG.E R2, desc[UR4][R2.64] ;  /* 0x0000000402027981 */ /* 0x002f22000c1e1900 */
[----:B--2---:R-:W-:-:S06]  /*00e0*/  IMAD.WIDE R4, R9, 0x4, R4 ;  /* 0x0000000409047825 */ /* 0x004fcc00078e0204 */
[----:B------:R-:W4:Y:S01]  /*00f0*/  LDG.E R5, desc[UR4][R4.64] ;  /* 0x0000000404057981 */ /* 0x000f22000c1e1900 */
[----:B---3--:R-:W-:-:S04]  /*0100*/  IMAD.WIDE R6, R9, 0x4, R6 ;  /* 0x0000000409067825 */ /* 0x008fc800078e0206 */
[----:B----4-:R-:W-:-:S05]  /*0110*/  FADD R9, R2, R5 ;  /* 0x0000000502097221 */ /* 0x010fca0000000000 */
[----:B------:R-:W-:Y:S01]  /*0120*/  STG.E desc[UR4][R6.64], R9 ;  /* 0x0000000906007986 */ /* 0x000fe2000c101904 */
[----:B------:R-:W-:Y:S05]  /*0130*/  EXIT ;  /* 0x000000000000794d */ /* 0x000fea0003800000 */
.L_x_0:
[----:B------:R-:W-:-:S00]  /*0140*/  BRA `(.L_x_0) ;  /* 0xfffffffc00fc7947 */ /* 0x000fc0000383ffff */
[----:B------:R-:W-:-:S00]  /*0150*/  NOP ;  /* 0x0000000000007918 */ /* 0x000fc00000000000 */
        /* <DEDUP_REMOVED lines=10> */
.L_x_1:


//--------------------- .nv.shared.reserved.0     --------------------------
	.section	.nv.shared.reserved.0,"aw",@nobits
	.weak		__nv_reservedSMEM_offset_0_alias
	.size		__nv_reservedSMEM_offset_0_alias, 0, 64
	.other		__nv_reservedSMEM_offset_0_alias,@"STO_CUDA_RESERVED_SHARED STV_DEFAULT"
__nv_reservedSMEM_offset_0_alias:
	.zero		0
	.zero		64


//--------------------- .nv.constant0._Z14vector_add_gpuPfS_S_i --------------------------
	.section	.nv.constant0._Z14vector_add_gpuPfS_S_i,"a",@progbits
	.sectionflags	@""
	.align	4
.nv.constant0._Z14vector_add_gpuPfS_S_i:
	.zero		924


//--------------------- SYMBOLS --------------------------

	.type		.nv.reservedSmem.offset0,@object
	.size		.nv.reservedSmem.offset0,0x4
